//
// Generated by NVIDIA NVVM Compiler
//
// Compiler Build ID: CL-36424714
// Cuda compilation tools, release 13.0, V13.0.88
// Based on NVVM 20.0.0
//

.version 9.0
.target sm_100
.address_size 64

	// .globl	_Z11gemm_kernelIfLm64ELm128ELm16ELm4ELm4ELm32ELm64ELm2EEvPT_S1_S1_mmm
// _ZZ11gemm_kernelIfLm64ELm128ELm16ELm4ELm4ELm32ELm64ELm2EEvPT_S1_S1_mmmE2As has been demoted
// _ZZ11gemm_kernelIfLm64ELm128ELm16ELm4ELm4ELm32ELm64ELm2EEvPT_S1_S1_mmmE2Bs has been demoted

.visible .entry _Z11gemm_kernelIfLm64ELm128ELm16ELm4ELm4ELm32ELm64ELm2EEvPT_S1_S1_mmm(
	.param .u64 .ptr .align 1 _Z11gemm_kernelIfLm64ELm128ELm16ELm4ELm4ELm32ELm64ELm2EEvPT_S1_S1_mmm_param_0,
	.param .u64 .ptr .align 1 _Z11gemm_kernelIfLm64ELm128ELm16ELm4ELm4ELm32ELm64ELm2EEvPT_S1_S1_mmm_param_1,
	.param .u64 .ptr .align 1 _Z11gemm_kernelIfLm64ELm128ELm16ELm4ELm4ELm32ELm64ELm2EEvPT_S1_S1_mmm_param_2,
	.param .u64 _Z11gemm_kernelIfLm64ELm128ELm16ELm4ELm4ELm32ELm64ELm2EEvPT_S1_S1_mmm_param_3,
	.param .u64 _Z11gemm_kernelIfLm64ELm128ELm16ELm4ELm4ELm32ELm64ELm2EEvPT_S1_S1_mmm_param_4,
	.param .u64 _Z11gemm_kernelIfLm64ELm128ELm16ELm4ELm4ELm32ELm64ELm2EEvPT_S1_S1_mmm_param_5
)
{
	.reg .pred 	%p<4>;
	.reg .b16 	%rs<3>;
	.reg .b32 	%r<68>;
	.reg .b32 	%f<491>;
	.reg .b64 	%rd<61>;
	// demoted variable
	.shared .align 4 .b8 _ZZ11gemm_kernelIfLm64ELm128ELm16ELm4ELm4ELm32ELm64ELm2EEvPT_S1_S1_mmmE2As[4096];
	// demoted variable
	.shared .align 4 .b8 _ZZ11gemm_kernelIfLm64ELm128ELm16ELm4ELm4ELm32ELm64ELm2EEvPT_S1_S1_mmmE2Bs[8192];
	ld.param.u64 	%rd11, [_Z11gemm_kernelIfLm64ELm128ELm16ELm4ELm4ELm32ELm64ELm2EEvPT_S1_S1_mmm_param_0];
	ld.param.u64 	%rd12, [_Z11gemm_kernelIfLm64ELm128ELm16ELm4ELm4ELm32ELm64ELm2EEvPT_S1_S1_mmm_param_1];
	ld.param.u64 	%rd10, [_Z11gemm_kernelIfLm64ELm128ELm16ELm4ELm4ELm32ELm64ELm2EEvPT_S1_S1_mmm_param_5];
	cvta.to.global.u64 	%rd13, %rd11;
	cvta.to.global.u64 	%rd1, %rd12;
	mov.u32 	%r9, %ctaid.y;
	mov.u32 	%r1, %ctaid.x;
	shl.b32 	%r10, %r9, 6;
	cvt.u64.u32 	%rd14, %r10;
	mul.lo.s64 	%rd15, %rd10, %rd14;
	shl.b64 	%rd16, %rd15, 2;
	add.s64 	%rd59, %rd13, %rd16;
	setp.eq.s64 	%p1, %rd10, 0;
	mov.f32 	%f427, 0f00000000;
	mov.f32 	%f428, %f427;
	mov.f32 	%f429, %f427;
	mov.f32 	%f430, %f427;
	mov.f32 	%f431, %f427;
	mov.f32 	%f432, %f427;
	mov.f32 	%f433, %f427;
	mov.f32 	%f434, %f427;
	mov.f32 	%f435, %f427;
	mov.f32 	%f436, %f427;
	mov.f32 	%f437, %f427;
	mov.f32 	%f438, %f427;
	mov.f32 	%f439, %f427;
	mov.f32 	%f440, %f427;
	mov.f32 	%f441, %f427;
	mov.f32 	%f442, %f427;
	mov.f32 	%f443, %f427;
	mov.f32 	%f444, %f427;
	mov.f32 	%f445, %f427;
	mov.f32 	%f446, %f427;
	mov.f32 	%f447, %f427;
	mov.f32 	%f448, %f427;
	mov.f32 	%f449, %f427;
	mov.f32 	%f450, %f427;
	mov.f32 	%f451, %f427;
	mov.f32 	%f452, %f427;
	mov.f32 	%f453, %f427;
	mov.f32 	%f454, %f427;
	mov.f32 	%f455, %f427;
	mov.f32 	%f456, %f427;
	mov.f32 	%f457, %f427;
	mov.f32 	%f458, %f427;
	mov.f32 	%f459, %f427;
	mov.f32 	%f460, %f427;
	mov.f32 	%f461, %f427;
	mov.f32 	%f462, %f427;
	mov.f32 	%f463, %f427;
	mov.f32 	%f464, %f427;
	mov.f32 	%f465, %f427;
	mov.f32 	%f466, %f427;
	mov.f32 	%f467, %f427;
	mov.f32 	%f468, %f427;
	mov.f32 	%f469, %f427;
	mov.f32 	%f470, %f427;
	mov.f32 	%f471, %f427;
	mov.f32 	%f472, %f427;
	mov.f32 	%f473, %f427;
	mov.f32 	%f474, %f427;
	mov.f32 	%f475, %f427;
	mov.f32 	%f476, %f427;
	mov.f32 	%f477, %f427;
	mov.f32 	%f478, %f427;
	mov.f32 	%f479, %f427;
	mov.f32 	%f480, %f427;
	mov.f32 	%f481, %f427;
	mov.f32 	%f482, %f427;
	mov.f32 	%f483, %f427;
	mov.f32 	%f484, %f427;
	mov.f32 	%f485, %f427;
	mov.f32 	%f486, %f427;
	mov.f32 	%f487, %f427;
	mov.f32 	%f488, %f427;
	mov.f32 	%f489, %f427;
	mov.f32 	%f490, %f427;
	@%p1 bra 	$L__BB0_5;
	mul.wide.u32 	%rd17, %r1, 512;
	add.s64 	%rd60, %rd1, %rd17;
	mov.b32 	%r65, 0;
	mov.f32 	%f427, 0f00000000;
	mov.u32 	%r13, %tid.x;
	shr.u32 	%r14, %r13, 5;
	cvt.u16.u32 	%rs1, %r14;
	and.b16  	%rs2, %rs1, 1;
	mul.wide.u16 	%r15, %rs2, 256;
	shl.b32 	%r16, %r13, 4;
	and.b32  	%r17, %r16, 112;
	or.b32  	%r18, %r15, %r17;
	mov.u32 	%r19, _ZZ11gemm_kernelIfLm64ELm128ELm16ELm4ELm4ELm32ELm64ELm2EEvPT_S1_S1_mmmE2Bs;
	add.s32 	%r20, %r18, %r19;
	add.s32 	%r3, %r20, 128;
$L__BB0_2:
	ld.param.u64 	%rd57, [_Z11gemm_kernelIfLm64ELm128ELm16ELm4ELm4ELm32ELm64ELm2EEvPT_S1_S1_mmm_param_5];
	ld.param.u64 	%rd54, [_Z11gemm_kernelIfLm64ELm128ELm16ELm4ELm4ELm32ELm64ELm2EEvPT_S1_S1_mmm_param_4];
	cvt.u32.u64 	%r21, %rd54;
	shl.b32 	%r22, %r21, 2;
	shl.b32 	%r23, %r21, 3;
	shl.b32 	%r24, %r13, 2;
	and.b32  	%r25, %r24, 124;
	mad.lo.s32 	%r26, %r14, %r21, %r25;
	add.s32 	%r27, %r26, %r23;
	add.s32 	%r28, %r27, %r22;
	add.s32 	%r29, %r26, %r22;
	cvt.u32.u64 	%r30, %rd57;
	shl.b32 	%r31, %r30, 5;
	shr.u32 	%r32, %r13, 2;
	and.b32  	%r33, %r24, 12;
	mad.lo.s32 	%r34, %r32, %r30, %r33;
	add.s32 	%r35, %r34, %r31;
	mul.wide.u32 	%rd18, %r34, 4;
	add.s64 	%rd19, %rd59, %rd18;
	ld.global.v4.f32 	{%f259, %f260, %f261, %f262}, [%rd19];
	shl.b32 	%r36, %r13, 10;
	or.b32  	%r37, %r36, %r13;
	and.b32  	%r38, %r37, 4092;
	mov.u32 	%r39, _ZZ11gemm_kernelIfLm64ELm128ELm16ELm4ELm4ELm32ELm64ELm2EEvPT_S1_S1_mmmE2As;
	add.s32 	%r40, %r39, %r38;
	st.shared.f32 	[%r40], %f259;
	st.shared.f32 	[%r40+256], %f260;
	st.shared.f32 	[%r40+512], %f261;
	st.shared.f32 	[%r40+768], %f262;
	mul.wide.u32 	%rd20, %r35, 4;
	add.s64 	%rd21, %rd59, %rd20;
	ld.global.v4.f32 	{%f263, %f264, %f265, %f266}, [%rd21];
	st.shared.f32 	[%r40+128], %f263;
	st.shared.f32 	[%r40+384], %f264;
	st.shared.f32 	[%r40+640], %f265;
	st.shared.f32 	[%r40+896], %f266;
	mul.wide.u32 	%rd22, %r26, 4;
	add.s64 	%rd23, %rd60, %rd22;
	ld.global.v4.f32 	{%f267, %f268, %f269, %f270}, [%rd23];
	and.b32  	%r41, %r16, 496;
	shl.b32 	%r42, %r14, 9;
	or.b32  	%r43, %r42, %r41;
	add.s32 	%r44, %r19, %r43;
	st.shared.v4.f32 	[%r44], {%f267, %f268, %f269, %f270};
	mul.wide.u32 	%rd24, %r29, 4;
	add.s64 	%rd25, %rd60, %rd24;
	ld.global.v4.f32 	{%f271, %f272, %f273, %f274}, [%rd25];
	st.shared.v4.f32 	[%r44+2048], {%f271, %f272, %f273, %f274};
	mul.wide.u32 	%rd26, %r27, 4;
	add.s64 	%rd27, %rd60, %rd26;
	ld.global.v4.f32 	{%f275, %f276, %f277, %f278}, [%rd27];
	st.shared.v4.f32 	[%r44+4096], {%f275, %f276, %f277, %f278};
	mul.wide.u32 	%rd28, %r28, 4;
	add.s64 	%rd29, %rd60, %rd28;
	ld.global.v4.f32 	{%f279, %f280, %f281, %f282}, [%rd29];
	st.shared.v4.f32 	[%r44+6144], {%f279, %f280, %f281, %f282};
	bar.sync 	0;
	mov.b32 	%r67, 64;
	mov.u32 	%r66, %r3;
$L__BB0_3:
	mov.u32 	%r45, %tid.x;
	shl.b32 	%r46, %r45, 1;
	and.b32  	%r47, %r46, 1968;
	mov.u32 	%r48, _ZZ11gemm_kernelIfLm64ELm128ELm16ELm4ELm4ELm32ELm64ELm2EEvPT_S1_S1_mmmE2As;
	add.s32 	%r49, %r48, %r47;
	add.s32 	%r50, %r49, %r67;
	ld.shared.f32 	%f283, [%r50+-64];
	ld.shared.f32 	%f284, [%r50+-60];
	ld.shared.f32 	%f285, [%r50+-56];
	ld.shared.f32 	%f286, [%r50+-52];
	ld.shared.f32 	%f287, [%r50];
	ld.shared.f32 	%f288, [%r50+4];
	ld.shared.f32 	%f289, [%r50+8];
	ld.shared.f32 	%f290, [%r50+12];
	ld.shared.f32 	%f291, [%r66+-128];
	ld.shared.f32 	%f292, [%r66+-124];
	ld.shared.f32 	%f293, [%r66+-120];
	ld.shared.f32 	%f294, [%r66+-116];
	ld.shared.f32 	%f295, [%r66];
	ld.shared.f32 	%f296, [%r66+4];
	ld.shared.f32 	%f297, [%r66+8];
	ld.shared.f32 	%f298, [%r66+12];
	fma.rn.f32 	%f490, %f283, %f291, %f490;
	fma.rn.f32 	%f489, %f283, %f292, %f489;
	fma.rn.f32 	%f488, %f283, %f293, %f488;
	fma.rn.f32 	%f487, %f283, %f294, %f487;
	fma.rn.f32 	%f482, %f284, %f291, %f482;
	fma.rn.f32 	%f481, %f284, %f292, %f481;
	fma.rn.f32 	%f480, %f284, %f293, %f480;
	fma.rn.f32 	%f479, %f284, %f294, %f479;
	fma.rn.f32 	%f474, %f285, %f291, %f474;
	fma.rn.f32 	%f473, %f285, %f292, %f473;
	fma.rn.f32 	%f472, %f285, %f293, %f472;
	fma.rn.f32 	%f471, %f285, %f294, %f471;
	fma.rn.f32 	%f466, %f286, %f291, %f466;
	fma.rn.f32 	%f465, %f286, %f292, %f465;
	fma.rn.f32 	%f464, %f286, %f293, %f464;
	fma.rn.f32 	%f463, %f286, %f294, %f463;
	fma.rn.f32 	%f486, %f283, %f295, %f486;
	fma.rn.f32 	%f485, %f283, %f296, %f485;
	fma.rn.f32 	%f484, %f283, %f297, %f484;
	fma.rn.f32 	%f483, %f283, %f298, %f483;
	fma.rn.f32 	%f478, %f284, %f295, %f478;
	fma.rn.f32 	%f477, %f284, %f296, %f477;
	fma.rn.f32 	%f476, %f284, %f297, %f476;
	fma.rn.f32 	%f475, %f284, %f298, %f475;
	fma.rn.f32 	%f470, %f285, %f295, %f470;
	fma.rn.f32 	%f469, %f285, %f296, %f469;
	fma.rn.f32 	%f468, %f285, %f297, %f468;
	fma.rn.f32 	%f467, %f285, %f298, %f467;
	fma.rn.f32 	%f462, %f286, %f295, %f462;
	fma.rn.f32 	%f461, %f286, %f296, %f461;
	fma.rn.f32 	%f460, %f286, %f297, %f460;
	fma.rn.f32 	%f459, %f286, %f298, %f459;
	fma.rn.f32 	%f458, %f287, %f291, %f458;
	fma.rn.f32 	%f457, %f287, %f292, %f457;
	fma.rn.f32 	%f456, %f287, %f293, %f456;
	fma.rn.f32 	%f455, %f287, %f294, %f455;
	fma.rn.f32 	%f450, %f288, %f291, %f450;
	fma.rn.f32 	%f449, %f288, %f292, %f449;
	fma.rn.f32 	%f448, %f288, %f293, %f448;
	fma.rn.f32 	%f447, %f288, %f294, %f447;
	fma.rn.f32 	%f442, %f289, %f291, %f442;
	fma.rn.f32 	%f441, %f289, %f292, %f441;
	fma.rn.f32 	%f440, %f289, %f293, %f440;
	fma.rn.f32 	%f439, %f289, %f294, %f439;
	fma.rn.f32 	%f434, %f290, %f291, %f434;
	fma.rn.f32 	%f433, %f290, %f292, %f433;
	fma.rn.f32 	%f432, %f290, %f293, %f432;
	fma.rn.f32 	%f431, %f290, %f294, %f431;
	fma.rn.f32 	%f454, %f287, %f295, %f454;
	fma.rn.f32 	%f453, %f287, %f296, %f453;
	fma.rn.f32 	%f452, %f287, %f297, %f452;
	fma.rn.f32 	%f451, %f287, %f298, %f451;
	fma.rn.f32 	%f446, %f288, %f295, %f446;
	fma.rn.f32 	%f445, %f288, %f296, %f445;
	fma.rn.f32 	%f444, %f288, %f297, %f444;
	fma.rn.f32 	%f443, %f288, %f298, %f443;
	fma.rn.f32 	%f438, %f289, %f295, %f438;
	fma.rn.f32 	%f437, %f289, %f296, %f437;
	fma.rn.f32 	%f436, %f289, %f297, %f436;
	fma.rn.f32 	%f435, %f289, %f298, %f435;
	fma.rn.f32 	%f430, %f290, %f295, %f430;
	fma.rn.f32 	%f429, %f290, %f296, %f429;
	fma.rn.f32 	%f428, %f290, %f297, %f428;
	fma.rn.f32 	%f427, %f290, %f298, %f427;
	add.s32 	%r67, %r67, 256;
	add.s32 	%r66, %r66, 512;
	setp.ne.s32 	%p2, %r67, 4160;
	@%p2 bra 	$L__BB0_3;
	ld.param.u64 	%rd58, [_Z11gemm_kernelIfLm64ELm128ELm16ELm4ELm4ELm32ELm64ELm2EEvPT_S1_S1_mmm_param_5];
	ld.param.u64 	%rd55, [_Z11gemm_kernelIfLm64ELm128ELm16ELm4ELm4ELm32ELm64ELm2EEvPT_S1_S1_mmm_param_4];
	add.s64 	%rd59, %rd59, 64;
	shl.b64 	%rd30, %rd55, 6;
	add.s64 	%rd60, %rd60, %rd30;
	bar.sync 	0;
	add.s32 	%r65, %r65, 16;
	cvt.u64.u32 	%rd31, %r65;
	setp.gt.u64 	%p3, %rd58, %rd31;
	@%p3 bra 	$L__BB0_2;
$L__BB0_5:
	ld.param.u64 	%rd56, [_Z11gemm_kernelIfLm64ELm128ELm16ELm4ELm4ELm32ELm64ELm2EEvPT_S1_S1_mmm_param_4];
	ld.param.u64 	%rd53, [_Z11gemm_kernelIfLm64ELm128ELm16ELm4ELm4ELm32ELm64ELm2EEvPT_S1_S1_mmm_param_2];
	mov.u32 	%r51, %ctaid.x;
	mov.u32 	%r52, %tid.x;
	shl.b32 	%r53, %r52, 1;
	and.b32  	%r54, %r53, 64;
	cvt.u64.u32 	%rd32, %r54;
	mul.wide.u32 	%rd33, %r51, 128;
	cvta.to.global.u64 	%rd34, %rd53;
	shr.u32 	%r55, %r52, 1;
	and.b32  	%r56, %r55, 12;
	shl.b32 	%r57, %r52, 2;
	and.b32  	%r58, %r57, 28;
	cvt.u64.u32 	%rd35, %r58;
	or.b64  	%rd36, %rd33, %rd35;
	or.b64  	%rd37, %rd36, %rd32;
	and.b32  	%r59, %r55, 480;
	mov.u32 	%r60, %ctaid.y;
	shl.b32 	%r61, %r60, 6;
	add.s32 	%r62, %r61, %r59;
	or.b32  	%r63, %r62, %r56;
	cvt.u64.u32 	%rd38, %r63;
	mad.lo.s64 	%rd39, %rd56, %rd38, %rd37;
	shl.b64 	%rd40, %rd39, 2;
	add.s64 	%rd41, %rd34, %rd40;
	st.global.v4.f32 	[%rd41], {%f490, %f489, %f488, %f487};
	shl.b64 	%rd42, %rd56, 2;
	add.s64 	%rd43, %rd41, %rd42;
	st.global.v4.f32 	[%rd43], {%f482, %f481, %f480, %f479};
	add.s64 	%rd44, %rd43, %rd42;
	st.global.v4.f32 	[%rd44], {%f474, %f473, %f472, %f471};
	add.s64 	%rd45, %rd44, %rd42;
	st.global.v4.f32 	[%rd45], {%f466, %f465, %f464, %f463};
	st.global.v4.f32 	[%rd41+128], {%f486, %f485, %f484, %f483};
	st.global.v4.f32 	[%rd43+128], {%f478, %f477, %f476, %f475};
	st.global.v4.f32 	[%rd44+128], {%f470, %f469, %f468, %f467};
	st.global.v4.f32 	[%rd45+128], {%f462, %f461, %f460, %f459};
	or.b32  	%r64, %r63, 16;
	cvt.u64.u32 	%rd46, %r64;
	mad.lo.s64 	%rd47, %rd56, %rd46, %rd37;
	shl.b64 	%rd48, %rd47, 2;
	add.s64 	%rd49, %rd34, %rd48;
	st.global.v4.f32 	[%rd49], {%f458, %f457, %f456, %f455};
	add.s64 	%rd50, %rd49, %rd42;
	st.global.v4.f32 	[%rd50], {%f450, %f449, %f448, %f447};
	add.s64 	%rd51, %rd50, %rd42;
	st.global.v4.f32 	[%rd51], {%f442, %f441, %f440, %f439};
	add.s64 	%rd52, %rd51, %rd42;
	st.global.v4.f32 	[%rd52], {%f434, %f433, %f432, %f431};
	st.global.v4.f32 	[%rd49+128], {%f454, %f453, %f452, %f451};
	st.global.v4.f32 	[%rd50+128], {%f446, %f445, %f444, %f443};
	st.global.v4.f32 	[%rd51+128], {%f438, %f437, %f436, %f435};
	st.global.v4.f32 	[%rd52+128], {%f430, %f429, %f428, %f427};
	ret;

}


// ===== COMPILED SASS (sm_100) =====

	.target	sm_100

	.elftype	@"ET_EXEC"


//--------------------- .note.nv.tkinfo           --------------------------
	.section	.note.nv.tkinfo,"",@"SHT_NOTE"
	.sectionflags	@"SHF_NOTE_NV_TKINFO"
	.tkinfo
        /*0018*/ 	.word	0x00000002
        /*0030*/ 	.string	""
        /*0030*/ 	.string	"ptxas"
        /*0030*/ 	.string	"Cuda compilation tools, release 13.0, V13.0.88"
        /*0030*/ 	.string	"Build cuda_13.0.r13.0/compiler.36424714_0"
        /*0030*/ 	.string	"-arch sm_100 -m 64 "



//--------------------- .note.nv.cuinfo           --------------------------
	.section	.note.nv.cuinfo,"",@"SHT_NOTE"
	.sectionflags	@"SHF_NOTE_NV_CUINFO"
        /*0018*/ 	.short	0x0002
        /*001a*/ 	.short	0x0064
        /*001c*/ 	.short	0x0082
	.zero		2


//--------------------- .nv.info                  --------------------------
	.section	.nv.info,"",@"SHT_CUDA_INFO"
	.align	4


	//----- nvinfo : EIATTR_REGCOUNT
	.align		4
        /*0000*/ 	.byte	0x04, 0x2f
        /*0002*/ 	.short	(.L_1 - .L_0)
	.align		4
.L_0:
        /*0004*/ 	.word	index@(_Z11gemm_kernelIfLm64ELm128ELm16ELm4ELm4ELm32ELm64ELm2EEvPT_S1_S1_mmm)
        /*0008*/ 	.word	0x00000060


	//----- nvinfo : EIATTR_FRAME_SIZE
	.align		4
.L_1:
        /*000c*/ 	.byte	0x04, 0x11
        /*000e*/ 	.short	(.L_3 - .L_2)
	.align		4
.L_2:
        /*0010*/ 	.word	index@(_Z11gemm_kernelIfLm64ELm128ELm16ELm4ELm4ELm32ELm64ELm2EEvPT_S1_S1_mmm)
        /*0014*/ 	.word	0x00000000


	//----- nvinfo : EIATTR_MIN_STACK_SIZE
	.align		4
.L_3:
        /*0018*/ 	.byte	0x04, 0x12
        /*001a*/ 	.short	(.L_5 - .L_4)
	.align		4
.L_4:
        /*001c*/ 	.word	index@(_Z11gemm_kernelIfLm64ELm128ELm16ELm4ELm4ELm32ELm64ELm2EEvPT_S1_S1_mmm)
        /*0020*/ 	.word	0x00000000
.L_5:


//--------------------- .nv.compat                --------------------------
	.section	.nv.compat,"",@"SHT_CUDA_COMPAT_INFO"
	.align	4
        /*0000*/ 	.byte	0x02, 0x09, 0x00, 0x00, 0x02, 0x02, 0x01, 0x00, 0x02, 0x05, 0x05, 0x00, 0x03, 0x07, 0x01, 0x01
        /*0010*/ 	.byte	0x02, 0x03, 0x00, 0x00, 0x02, 0x06, 0x01, 0x00, 0x04, 0x0b, 0x08, 0x00, 0x09, 0x00, 0x00, 0x00
        /*0020*/ 	.byte	0x00, 0x00, 0x00, 0x00


//--------------------- .nv.info._Z11gemm_kernelIfLm64ELm128ELm16ELm4ELm4ELm32ELm64ELm2EEvPT_S1_S1_mmm --------------------------
	.section	.nv.info._Z11gemm_kernelIfLm64ELm128ELm16ELm4ELm4ELm32ELm64ELm2EEvPT_S1_S1_mmm,"",@"SHT_CUDA_INFO"
	.sectionflags	@""
	.align	4


	//----- nvinfo : EIATTR_CUDA_API_VERSION
	.align		4
        /*0000*/ 	.byte	0x04, 0x37
        /*0002*/ 	.short	(.L_7 - .L_6)
.L_6:
        /*0004*/ 	.word	0x00000082


	//----- nvinfo : EIATTR_KPARAM_INFO
	.align		4
.L_7:
        /*0008*/ 	.byte	0x04, 0x17
        /*000a*/ 	.short	(.L_9 - .L_8)
.L_8:
        /*000c*/ 	.word	0x00000000
        /*0010*/ 	.short	0x0005
        /*0012*/ 	.short	0x0028
        /*0014*/ 	.byte	0x00, 0xf0, 0x21, 0x00


	//----- nvinfo : EIATTR_KPARAM_INFO
	.align		4
.L_9:
        /*0018*/ 	.byte	0x04, 0x17
        /*001a*/ 	.short	(.L_11 - .L_10)
.L_10:
        /*001c*/ 	.word	0x00000000
        /*0020*/ 	.short	0x0004
        /*0022*/ 	.short	0x0020
        /*0024*/ 	.byte	0x00, 0xf0, 0x21, 0x00


	//----- nvinfo : EIATTR_KPARAM_INFO
	.align		4
.L_11:
        /*0028*/ 	.byte	0x04, 0x17
        /*002a*/ 	.short	(.L_13 - .L_12)
.L_12:
        /*002c*/ 	.word	0x00000000
        /*0030*/ 	.short	0x0003
        /*0032*/ 	.short	0x0018
        /*0034*/ 	.byte	0x00, 0xf0, 0x21, 0x00


	//----- nvinfo : EIATTR_KPARAM_INFO
	.align		4
.L_13:
        /*0038*/ 	.byte	0x04, 0x17
        /*003a*/ 	.short	(.L_15 - .L_14)
.L_14:
        /*003c*/ 	.word	0x00000000
        /*0040*/ 	.short	0x0002
        /*0042*/ 	.short	0x0010
        /*0044*/ 	.byte	0x00, 0xf5, 0x21, 0x00


	//----- nvinfo : EIATTR_KPARAM_INFO
	.align		4
.L_15:
        /*0048*/ 	.byte	0x04, 0x17
        /*004a*/ 	.short	(.L_17 - .L_16)
.L_16:
        /*004c*/ 	.word	0x00000000
        /*0050*/ 	.short	0x0001
        /*0052*/ 	.short	0x0008
        /*0054*/ 	.byte	0x00, 0xf5, 0x21, 0x00


	//----- nvinfo : EIATTR_KPARAM_INFO
	.align		4
.L_17:
        /*0058*/ 	.byte	0x04, 0x17
        /*005a*/ 	.short	(.L_19 - .L_18)
.L_18:
        /*005c*/ 	.word	0x00000000
        /*0060*/ 	.short	0x0000
        /*0062*/ 	.short	0x0000
        /*0064*/ 	.byte	0x00, 0xf5, 0x21, 0x00


	//----- nvinfo : EIATTR_SPARSE_MMA_MASK
	.align		4
.L_19:
        /*0068*/ 	.byte	0x03, 0x50
        /*006a*/ 	.short	0x0000


	//----- nvinfo : EIATTR_MAXREG_COUNT
	.align		4
        /*006c*/ 	.byte	0x03, 0x1b
        /*006e*/ 	.short	0x00ff


	//----- nvinfo : EIATTR_NUM_BARRIERS
	.align		4
        /*0070*/ 	.byte	0x02, 0x4c
        /*0072*/ 	.byte	0x01
	.zero		1


	//----- nvinfo : EIATTR_MERCURY_ISA_VERSION
	.align		4
        /*0074*/ 	.byte	0x03, 0x5f
        /*0076*/ 	.short	0x0101


	//----- nvinfo : EIATTR_VRC_CTA_INIT_COUNT
	.align		4
        /*0078*/ 	.byte	0x02, 0x4a
	.zero		1
	.zero		1


	//----- nvinfo : EIATTR_EXIT_INSTR_OFFSETS
	.align		4
        /*007c*/ 	.byte	0x04, 0x1c
        /*007e*/ 	.short	(.L_21 - .L_20)


	//   ....[0]....
.L_20:
        /*0080*/ 	.word	0x00001010


	//----- nvinfo : EIATTR_CBANK_PARAM_SIZE
	.align		4
.L_21:
        /*0084*/ 	.byte	0x03, 0x19
        /*0086*/ 	.short	0x0030


	//----- nvinfo : EIATTR_PARAM_CBANK
	.align		4
        /*0088*/ 	.byte	0x04, 0x0a
        /*008a*/ 	.short	(.L_23 - .L_22)
	.align		4
.L_22:
        /*008c*/ 	.word	index@(.nv.constant0._Z11gemm_kernelIfLm64ELm128ELm16ELm4ELm4ELm32ELm64ELm2EEvPT_S1_S1_mmm)
        /*0090*/ 	.short	0x0380
        /*0092*/ 	.short	0x0030


	//----- nvinfo : EIATTR_SW_WAR
	.align		4
.L_23:
        /*0094*/ 	.byte	0x04, 0x36
        /*0096*/ 	.short	(.L_25 - .L_24)
.L_24:
        /*0098*/ 	.word	0x00000008
.L_25:


//--------------------- .nv.callgraph             --------------------------
	.section	.nv.callgraph,"",@"SHT_CUDA_CALLGRAPH"
	.align	4
	.sectionentsize	8
	.align		4
        /*0000*/ 	.word	0x00000000
	.align		4
        /*0004*/ 	.word	0xffffffff
	.align		4
        /*0008*/ 	.word	0x00000000
	.align		4
        /*000c*/ 	.word	0xfffffffe
	.align		4
        /*0010*/ 	.word	0x00000000
	.align		4
        /*0014*/ 	.word	0xfffffffd
	.align		4
        /*0018*/ 	.word	0x00000000
	.align		4
        /*001c*/ 	.word	0xfffffffc


//--------------------- .text._Z11gemm_kernelIfLm64ELm128ELm16ELm4ELm4ELm32ELm64ELm2EEvPT_S1_S1_mmm --------------------------
	.section	.text._Z11gemm_kernelIfLm64ELm128ELm16ELm4ELm4ELm32ELm64ELm2EEvPT_S1_S1_mmm,"ax",@progbits
	.align	128
        .global         _Z11gemm_kernelIfLm64ELm128ELm16ELm4ELm4ELm32ELm64ELm2EEvPT_S1_S1_mmm
        .type           _Z11gemm_kernelIfLm64ELm128ELm16ELm4ELm4ELm32ELm64ELm2EEvPT_S1_S1_mmm,@function
        .size           _Z11gemm_kernelIfLm64ELm128ELm16ELm4ELm4ELm32ELm64ELm2EEvPT_S1_S1_mmm,(.L_x_4 - _Z11gemm_kernelIfLm64ELm128ELm16ELm4ELm4ELm32ELm64ELm2EEvPT_S1_S1_mmm)
        .other          _Z11gemm_kernelIfLm64ELm128ELm16ELm4ELm4ELm32ELm64ELm2EEvPT_S1_S1_mmm,@"STO_CUDA_ENTRY STV_DEFAULT"
_Z11gemm_kernelIfLm64ELm128ELm16ELm4ELm4ELm32ELm64ELm2EEvPT_S1_S1_mmm:
.text._Z11gemm_kernelIfLm64ELm128ELm16ELm4ELm4ELm32ELm64ELm2EEvPT_S1_S1_mmm:
[----:B------:R-:W-:Y:S08]  /*0000*/  LDC R1, c[0x0][0x37c] ;  /* 0x0000df00ff017b82 */ /* 0x000ff00000000800 */
[----:B------:R-:W0:Y:S01]  /*0010*/  S2UR UR6, SR_CTAID.Y ;  /* 0x00000000000679c3 */ /* 0x000e220000002600 */
[----:B------:R-:W1:Y:S01]  /*0020*/  LDCU.64 UR8, c[0x0][0x3a8] ;  /* 0x00007500ff0877ac */ /* 0x000e620008000a00 */
[----:B------:R-:W-:-:S02]  /*0030*/  CS2R R42, SRZ ;  /* 0x00000000002a7805 */ /* 0x000fc4000001ff00 */
[----:B------:R-:W-:Y:S02]  /*0040*/  CS2R R40, SRZ ;  /* 0x0000000000287805 */ /* 0x000fe4000001ff00 */
[----:B------:R-:W-:Y:S01]  /*0050*/  CS2R R10, SRZ ;  /* 0x00000000000a7805 */ /* 0x000fe2000001ff00 */
[----:B------:R-:W2:Y:S01]  /*0060*/  LDCU.64 UR12, c[0x0][0x380] ;  /* 0x00007000ff0c77ac */ /* 0x000ea20008000a00 */
[----:B------:R-:W-:Y:S02]  /*0070*/  CS2R R8, SRZ ;  /* 0x0000000000087805 */ /* 0x000fe4000001ff00 */
[----:B------:R-:W-:Y:S02]  /*0080*/  CS2R R46, SRZ ;  /* 0x00000000002e7805 */ /* 0x000fe4000001ff00 */
[----:B------:R-:W-:Y:S02]  /*0090*/  CS2R R44, SRZ ;  /* 0x00000000002c7805 */ /* 0x000fe4000001ff00 */
[----:B------:R-:W-:-:S02]  /*00a0*/  CS2R R14, SRZ ;  /* 0x00000000000e7805 */ /* 0x000fc4000001ff00 */
[----:B------:R-:W-:Y:S02]  /*00b0*/  CS2R R12, SRZ ;  /* 0x00000000000c7805 */ /* 0x000fe4000001ff00 */
[----:B------:R-:W-:Y:S02]  /*00c0*/  CS2R R50, SRZ ;  /* 0x0000000000327805 */ /* 0x000fe4000001ff00 */
[----:B------:R-:W-:Y:S02]  /*00d0*/  CS2R R48, SRZ ;  /* 0x0000000000307805 */ /* 0x000fe4000001ff00 */
[----:B------:R-:W-:Y:S02]  /*00e0*/  CS2R R18, SRZ ;  /* 0x0000000000127805 */ /* 0x000fe4000001ff00 */
[----:B------:R-:W-:Y:S02]  /*00f0*/  CS2R R16, SRZ ;  /* 0x0000000000107805 */ /* 0x000fe4000001ff00 */
[----:B------:R-:W-:-:S02]  /*0100*/  CS2R R54, SRZ ;  /* 0x0000000000367805 */ /* 0x000fc4000001ff00 */
[----:B------:R-:W-:Y:S02]  /*0110*/  CS2R R52, SRZ ;  /* 0x0000000000347805 */ /* 0x000fe4000001ff00 */
[----:B------:R-:W-:Y:S02]  /*0120*/  CS2R R22, SRZ ;  /* 0x0000000000167805 */ /* 0x000fe4000001ff00 */
[----:B------:R-:W-:Y:S01]  /*0130*/  CS2R R20, SRZ ;  /* 0x0000000000147805 */ /* 0x000fe2000001ff00 */
[----:B-1----:R-:W-:Y:S01]  /*0140*/  UISETP.NE.U32.AND UP0, UPT, UR8, URZ, UPT ;  /* 0x000000ff0800728c */ /* 0x002fe2000bf05070 */
[----:B------:R-:W-:Y:S02]  /*0150*/  CS2R R58, SRZ ;  /* 0x00000000003a7805 */ /* 0x000fe4000001ff00 */
[----:B------:R-:W-:Y:S02]  /*0160*/  CS2R R56, SRZ ;  /* 0x0000000000387805 */ /* 0x000fe4000001ff00 */
[----:B------:R-:W-:Y:S01]  /*0170*/  CS2R R26, SRZ ;  /* 0x00000000001a7805 */ /* 0x000fe2000001ff00 */
[----:B------:R-:W-:Y:S01]  /*0180*/  UISETP.NE.AND.EX UP0, UPT, UR9, URZ, UPT, UP0 ;  /* 0x000000ff0900728c */ /* 0x000fe2000bf05300 */
[----:B------:R-:W-:Y:S01]  /*0190*/  CS2R R24, SRZ ;  /* 0x0000000000187805 */ /* 0x000fe2000001ff00 */
[----:B0-----:R-:W-:Y:S01]  /*01a0*/  USHF.L.U32 UR6, UR6, 0x6, URZ ;  /* 0x0000000606067899 */ /* 0x001fe200080006ff */
[----:B------:R-:W-:-:S02]  /*01b0*/  CS2R R62, SRZ ;  /* 0x00000000003e7805 */ /* 0x000fc4000001ff00 */
[----:B------:R-:W-:Y:S02]  /*01c0*/  CS2R R60, SRZ ;  /* 0x00000000003c7805 */ /* 0x000fe4000001ff00 */
[----:B------:R-:W-:Y:S01]  /*01d0*/  CS2R R30, SRZ ;  /* 0x00000000001e7805 */ /* 0x000fe2000001ff00 */
[----:B------:R-:W-:Y:S01]  /*01e0*/  UIMAD.WIDE.U32 UR4, UR6, UR8, URZ ;  /* 0x00000008060472a5 */ /* 0x000fe2000f8e00ff */
[----:B------:R-:W-:Y:S02]  /*01f0*/  CS2R R28, SRZ ;  /* 0x00000000001c7805 */ /* 0x000fe4000001ff00 */
[----:B------:R-:W-:Y:S02]  /*0200*/  CS2R R66, SRZ ;  /* 0x0000000000427805 */ /* 0x000fe4000001ff00 */
[----:B------:R-:W-:Y:S01]  /*0210*/  CS2R R64, SRZ ;  /* 0x0000000000407805 */ /* 0x000fe2000001ff00 */
[----:B------:R-:W-:Y:S01]  /*0220*/  UIMAD UR10, UR6, UR9, UR5 ;  /* 0x00000009060a72a4 */ /* 0x000fe2000f8e0205 */
[----:B------:R-:W-:Y:S01]  /*0230*/  CS2R R34, SRZ ;  /* 0x0000000000227805 */ /* 0x000fe2000001ff00 */
[----:B--2---:R-:W-:Y:S01]  /*0240*/  ULEA UR9, UP1, UR4, UR12, 0x2 ;  /* 0x0000000c04097291 */ /* 0x004fe2000f8210ff */
[----:B------:R-:W-:-:S02]  /*0250*/  CS2R R32, SRZ ;  /* 0x0000000000207805 */ /* 0x000fc4000001ff00 */
[----:B------:R-:W-:Y:S02]  /*0260*/  CS2R R6, SRZ ;  /* 0x0000000000067805 */ /* 0x000fe4000001ff00 */
[----:B------:R-:W-:Y:S02]  /*0270*/  CS2R R4, SRZ ;  /* 0x0000000000047805 */ /* 0x000fe4000001ff00 */
[----:B------:R-:W-:Y:S02]  /*0280*/  CS2R R38, SRZ ;  /* 0x0000000000267805 */ /* 0x000fe4000001ff00 */
[----:B------:R-:W-:Y:S01]  /*0290*/  CS2R R36, SRZ ;  /* 0x0000000000247805 */ /* 0x000fe2000001ff00 */
[----:B------:R-:W0:Y:S01]  /*02a0*/  LDCU.64 UR14, c[0x0][0x358] ;  /* 0x00006b00ff0e77ac */ /* 0x000e220008000a00 */
[----:B------:R-:W-:Y:S01]  /*02b0*/  ULEA.HI.X UR10, UR4, UR13, UR10, 0x2, UP1 ;  /* 0x0000000d040a7291 */ /* 0x000fe200088f140a */
[----:B------:R-:W-:Y:S11]  /*02c0*/  BRA.U !UP0, `(.L_x_0) ;  /* 0x0000000908747547 */ /* 0x000ff6000b800000 */
[----:B------:R-:W1:Y:S01]  /*02d0*/  S2R R86, SR_TID.X ;  /* 0x0000000000567919 */ /* 0x000e620000002100 */
[----:B------:R-:W2:Y:S01]  /*02e0*/  S2UR UR8, SR_CTAID.X ;  /* 0x00000000000879c3 */ /* 0x000ea20000002500 */
[----:B------:R-:W2:Y:S01]  /*02f0*/  LDCU.64 UR4, c[0x0][0x388] ;  /* 0x00007100ff0477ac */ /* 0x000ea20008000a00 */
[----:B------:R-:W-:Y:S01]  /*0300*/  IMAD.U32 R90, RZ, RZ, UR9 ;  /* 0x00000009ff5a7e24 */ /* 0x000fe2000f8e00ff */
[----:B------:R-:W-:Y:S01]  /*0310*/  MOV R91, UR10 ;  /* 0x0000000a005b7c02 */ /* 0x000fe20008000f00 */
[----:B------:R-:W-:Y:S02]  /*0320*/  UMOV UR6, 0x400 ;  /* 0x0000040000067882 */ /* 0x000fe40000000000 */
[----:B------:R-:W-:Y:S02]  /*0330*/  UIADD3 UR6, UPT, UPT, UR6, 0x1000, URZ ;  /* 0x0000100006067890 */ /* 0x000fe4000fffe0ff */
[----:B------:R-:W3:Y:S01]  /*0340*/  S2UR UR7, SR_CgaCtaId ;  /* 0x00000000000779c3 */ /* 0x000ee20000008800 */
[----:B--2---:R-:W-:-:S06]  /*0350*/  UIMAD.WIDE.U32 UR4, UR8, 0x200, UR4 ;  /* 0x00000200080478a5 */ /* 0x004fcc000f8e0004 */
[----:B------:R-:W-:Y:S01]  /*0360*/  IMAD.U32 R89, RZ, RZ, UR5 ;  /* 0x00000005ff597e24 */ /* 0x000fe2000f8e00ff */
[----:B-1----:R-:W-:Y:S01]  /*0370*/  SHF.R.U32.HI R85, RZ, 0x5, R86 ;  /* 0x00000005ff557819 */ /* 0x002fe20000011656 */
[----:B---3--:R-:W-:Y:S01]  /*0380*/  ULEA UR6, UR7, UR6, 0x18 ;  /* 0x0000000607067291 */ /* 0x008fe2000f8ec0ff */
[----:B------:R-:W-:Y:S02]  /*0390*/  SHF.L.U32 R84, R86, 0x4, RZ ;  /* 0x0000000456547819 */ /* 0x000fe400000006ff */
[----:B------:R-:W-:Y:S01]  /*03a0*/  MOV R88, UR4 ;  /* 0x0000000400587c02 */ /* 0x000fe20008000f00 */
[----:B------:R-:W-:Y:S01]  /*03b0*/  IMAD.SHL.U32 R3, R85, 0x100, RZ ;  /* 0x0000010055037824 */ /* 0x000fe200078e00ff */
[----:B------:R-:W-:Y:S02]  /*03c0*/  LOP3.LUT R0, R84, 0x70, RZ, 0xc0, !PT ;  /* 0x0000007054007812 */ /* 0x000fe400078ec0ff */
[----:B------:R-:W-:Y:S02]  /*03d0*/  MOV R43, UR6 ;  /* 0x00000006002b7c02 */ /* 0x000fe40008000f00 */
[----:B------:R-:W-:Y:S01]  /*03e0*/  LOP3.LUT R0, R3, 0x100, R0, 0xe2, !PT ;  /* 0x0000010003007812 */ /* 0x000fe200078ee200 */
[----:B------:R-:W-:Y:S01]  /*03f0*/  IMAD.U32 R3, RZ, RZ, UR5 ;  /* 0x00000005ff037e24 */ /* 0x000fe2000f8e00ff */
[----:B------:R-:W-:Y:S01]  /*0400*/  MOV R2, UR4 ;  /* 0x0000000400027c02 */ /* 0x000fe20008000f00 */
[----:B------:R-:W-:-:S03]  /*0410*/  UMOV UR4, URZ ;  /* 0x000000ff00047c82 */ /* 0x000fc60008000000 */
[----:B------:R-:W-:Y:S02]  /*0420*/  MOV R89, R3 ;  /* 0x0000000300597202 */ /* 0x000fe40000000f00 */
[----:B------:R-:W-:Y:S01]  /*0430*/  IADD3 R3, PT, PT, R0, 0x80, R43 ;  /* 0x0000008000037810 */ /* 0x000fe20007ffe02b */
[----:B------:R-:W-:-:S07]  /*0440*/  HFMA2 R43, -RZ, RZ, 0, 0 ;  /* 0x00000000ff2b7431 */ /* 0x000fce00000001ff */
.L_x_2:
[----:B------:R-:W1:Y:S01]  /*0450*/  LDC R0, c[0x0][0x3a8] ;  /* 0x0000ea00ff007b82 */ /* 0x000e620000000800 */
[----:B------:R-:W-:Y:S01]  /*0460*/  IMAD.SHL.U32 R68, R86, 0x4, RZ ;  /* 0x0000000456447824 */ /* 0x000fe200078e00ff */
[----:B------:R-:W-:-:S04]  /*0470*/  SHF.R.U32.HI R69, RZ, 0x2, R86 ;  /* 0x00000002ff457819 */ /* 0x000fc80000011656 */
[----:B------:R-:W-:-:S05]  /*0480*/  LOP3.LUT R2, R68, 0xc, RZ, 0xc0, !PT ;  /* 0x0000000c44027812 */ /* 0x000fca00078ec0ff */
[----:B-1----:R-:W-:Y:S02]  /*0490*/  IMAD R69, R69, R0, R2 ;  /* 0x0000000045457224 */ /* 0x002fe400078e0202 */
[----:B------:R-:W1:Y:S02]  /*04a0*/  LDC R2, c[0x0][0x3a0] ;  /* 0x0000e800ff027b82 */ /* 0x000e640000000800 */
[----:B------:R-:W-:Y:S01]  /*04b0*/  IMAD.WIDE.U32 R72, R69, 0x4, R90 ;  /* 0x0000000445487825 */ /* 0x000fe200078e005a */
[----:B------:R-:W-:-:S05]  /*04c0*/  LEA R77, R0, R69, 0x5 ;  /* 0x00000045004d7211 */ /* 0x000fca00078e28ff */
[----:B0-----:R-:W2:Y:S01]  /*04d0*/  LDG.E.128 R72, desc[UR14][R72.64] ;  /* 0x0000000e48487981 */ /* 0x001ea2000c1e1d00 */
[----:B------:R-:W-:-:S06]  /*04e0*/  IMAD.WIDE.U32 R76, R77, 0x4, R90 ;  /* 0x000000044d4c7825 */ /* 0x000fcc00078e005a */
[----:B------:R-:W3:Y:S01]  /*04f0*/  LDG.E.128 R76, desc[UR14][R76.64] ;  /* 0x0000000e4c4c7981 */ /* 0x000ee2000c1e1d00 */
[----:B------:R-:W0:Y:S01]  /*0500*/  S2UR UR7, SR_CgaCtaId ;  /* 0x00000000000779c3 */ /* 0x000e220000008800 */
[----:B------:R-:W-:Y:S01]  /*0510*/  LOP3.LUT R81, R68, 0x7c, RZ, 0xc0, !PT ;  /* 0x0000007c44517812 */ /* 0x000fe200078ec0ff */
[----:B------:R-:W-:Y:S01]  /*0520*/  UMOV UR5, 0x400 ;  /* 0x0000040000057882 */ /* 0x000fe20000000000 */
[----:B------:R-:W-:-:S04]  /*0530*/  SHF.L.U32 R87, R86, 0xa, RZ ;  /* 0x0000000a56577819 */ /* 0x000fc800000006ff */
[----:B------:R-:W-:Y:S01]  /*0540*/  LOP3.LUT R87, R87, 0xffc, R86, 0xc8, !PT ;  /* 0x00000ffc57577812 */ /* 0x000fe200078ec856 */
[----:B-1----:R-:W-:-:S04]  /*0550*/  IMAD R81, R85, R2, R81 ;  /* 0x0000000255517224 */ /* 0x002fc800078e0251 */
[C---:B------:R-:W-:Y:S01]  /*0560*/  IMAD R69, R2.reuse, 0x4, R81 ;  /* 0x0000000402457824 */ /* 0x040fe200078e0251 */
[----:B------:R-:W-:-:S03]  /*0570*/  LEA R93, R2, R81, 0x3 ;  /* 0x00000051025d7211 */ /* 0x000fc600078e18ff */
[--C-:B------:R-:W-:Y:S01]  /*0580*/  IMAD.WIDE.U32 R68, R69, 0x4, R88.reuse ;  /* 0x0000000445447825 */ /* 0x100fe200078e0058 */
[----:B------:R-:W-:Y:S01]  /*0590*/  LEA R83, R2, R93, 0x2 ;  /* 0x0000005d02537211 */ /* 0x000fe200078e10ff */
[----:B0-----:R-:W-:Y:S02]  /*05a0*/  ULEA UR5, UR7, UR5, 0x18 ;  /* 0x0000000507057291 */ /* 0x001fe4000f8ec0ff */
[--C-:B------:R-:W-:Y:S02]  /*05b0*/  IMAD.WIDE.U32 R92, R93, 0x4, R88.reuse ;  /* 0x000000045d5c7825 */ /* 0x100fe400078e0058 */
[----:B------:R-:W4:Y:S05]  /*05c0*/  LDG.E.128 R68, desc[UR14][R68.64] ;  /* 0x0000000e44447981 */ /* 0x000f2a000c1e1d00 */
[----:B--2---:R-:W-:Y:S04]  /*05d0*/  STS [R87+UR5], R72 ;  /* 0x0000004857007988 */ /* 0x004fe80008000805 */
[----:B------:R0:W-:Y:S04]  /*05e0*/  STS [R87+UR5+0x100], R73 ;  /* 0x0001004957007988 */ /* 0x0001e80008000805 */
[----:B------:R-:W-:Y:S01]  /*05f0*/  STS [R87+UR5+0x200], R74 ;  /* 0x0002004a57007988 */ /* 0x000fe20008000805 */
[----:B0-----:R-:W-:-:S04]  /*0600*/  IMAD.WIDE.U32 R72, R81, 0x4, R88 ;  /* 0x0000000451487825 */ /* 0x001fc800078e0058 */
[----:B------:R-:W-:Y:S01]  /*0610*/  IMAD.WIDE.U32 R80, R83, 0x4, R88 ;  /* 0x0000000453507825 */ /* 0x000fe200078e0058 */
[----:B------:R0:W-:Y:S04]  /*0620*/  STS [R87+UR5+0x300], R75 ;  /* 0x0003004b57007988 */ /* 0x0001e80008000805 */
[----:B---3--:R-:W-:Y:S04]  /*0630*/  STS [R87+UR5+0x80], R76 ;  /* 0x0000804c57007988 */ /* 0x008fe80008000805 */
[----:B------:R-:W-:Y:S04]  /*0640*/  STS [R87+UR5+0x180], R77 ;  /* 0x0001804d57007988 */ /* 0x000fe80008000805 */
[----:B------:R-:W-:Y:S04]  /*0650*/  STS [R87+UR5+0x280], R78 ;  /* 0x0002804e57007988 */ /* 0x000fe80008000805 */
[----:B------:R1:W-:Y:S04]  /*0660*/  STS [R87+UR5+0x380], R79 ;  /* 0x0003804f57007988 */ /* 0x0003e80008000805 */
[----:B0-----:R-:W2:Y:S04]  /*0670*/  LDG.E.128 R72, desc[UR14][R72.64] ;  /* 0x0000000e48487981 */ /* 0x001ea8000c1e1d00 */
[----:B------:R-:W3:Y:S04]  /*0680*/  LDG.E.128 R80, desc[UR14][R80.64] ;  /* 0x0000000e50507981 */ /* 0x000ee8000c1e1d00 */
[----:B-1----:R0:W5:Y:S01]  /*0690*/  LDG.E.128 R76, desc[UR14][R92.64] ;  /* 0x0000000e5c4c7981 */ /* 0x002162000c1e1d00 */
[----:B------:R-:W-:-:S05]  /*06a0*/  LOP3.LUT R86, R84, 0x1f0, RZ, 0xc0, !PT ;  /* 0x000001f054567812 */ /* 0x000fca00078ec0ff */
[----:B0-----:R-:W-:Y:S02]  /*06b0*/  IMAD R92, R85, 0x200, R86 ;  /* 0x00000200555c7824 */ /* 0x001fe400078e0256 */
[----:B------:R-:W0:Y:S03]  /*06c0*/  S2R R86, SR_TID.X ;  /* 0x0000000000567919 */ /* 0x000e260000002100 */
[----:B----4-:R1:W-:Y:S01]  /*06d0*/  STS.128 [R92+UR6+0x800], R68 ;  /* 0x000800445c007988 */ /* 0x0103e20008000c06 */
[----:B0-----:R-:W-:-:S04]  /*06e0*/  SHF.L.U32 R87, R86, 0x1, RZ ;  /* 0x0000000156577819 */ /* 0x001fc800000006ff */
[----:B------:R-:W-:Y:S02]  /*06f0*/  LOP3.LUT R93, R87, 0x7b0, RZ, 0xc0, !PT ;  /* 0x000007b0575d7812 */ /* 0x000fe400078ec0ff */
[----:B------:R-:W-:-:S03]  /*0700*/  MOV R87, R3 ;  /* 0x0000000300577202 */ /* 0x000fc60000000f00 */
[----:B------:R-:W-:Y:S01]  /*0710*/  VIADD R93, R93, UR5 ;  /* 0x000000055d5d7c36 */ /* 0x000fe20008000000 */
[----:B------:R-:W-:Y:S01]  /*0720*/  UMOV UR5, 0x40 ;  /* 0x0000004000057882 */ /* 0x000fe20000000000 */
[----:B--2---:R1:W-:Y:S04]  /*0730*/  STS.128 [R92+UR6], R72 ;  /* 0x000000485c007988 */ /* 0x0043e80008000c06 */
[----:B---3--:R1:W-:Y:S04]  /*0740*/  STS.128 [R92+UR6+0x1800], R80 ;  /* 0x001800505c007988 */ /* 0x0083e80008000c06 */
[----:B-----5:R1:W-:Y:S01]  /*0750*/  STS.128 [R92+UR6+0x1000], R76 ;  /* 0x0010004c5c007988 */ /* 0x0203e20008000c06 */
[----:B------:R-:W-:Y:S06]  /*0760*/  BAR.SYNC.DEFER_BLOCKING 0x0 ;  /* 0x0000000000007b1d */ /* 0x000fec0000010000 */
.L_x_1:
[----:B-1----:R-:W-:Y:S04]  /*0770*/  LDS.128 R68, [R93+UR5+-0x40] ;  /* 0xffffc0055d447984 */ /* 0x002fe80008000c00 */
[----:B------:R-:W0:Y:S04]  /*0780*/  LDS.128 R72, [R87+-0x80] ;  /* 0xffff800057487984 */ /* 0x000e280000000c00 */
[----:B------:R-:W1:Y:S01]  /*0790*/  LDS.128 R76, [R93+UR5] ;  /* 0x000000055d4c7984 */ /* 0x000e620008000c00 */
[----:B------:R-:W-:-:S03]  /*07a0*/  UIADD3 UR5, UPT, UPT, UR5, 0x100, URZ ;  /* 0x0000010005057890 */ /* 0x000fc6000fffe0ff */
[----:B------:R2:W3:Y:S01]  /*07b0*/  LDS.128 R80, [R87] ;  /* 0x0000000057507984 */ /* 0x0004e20000000c00 */
[----:B------:R-:W-:Y:S01]  /*07c0*/  UISETP.NE.AND UP0, UPT, UR5, 0x1040, UPT ;  /* 0x000010400500788c */ /* 0x000fe2000bf05270 */
[----:B--2---:R-:W-:Y:S01]  /*07d0*/  IADD3 R87, PT, PT, R87, 0x200, RZ ;  /* 0x0000020057577810 */ /* 0x004fe20007ffe0ff */
[----:B0-----:R-:W-:Y:S01]  /*07e0*/  FFMA R36, R68, R72, R36 ;  /* 0x0000004844247223 */ /* 0x001fe20000000024 */
[C---:B------:R-:W-:Y:S01]  /*07f0*/  FFMA R32, R72.reuse, R69, R32 ;  /* 0x0000004548207223 */ /* 0x040fe20000000020 */
[C---:B------:R-:W-:Y:S01]  /*0800*/  FFMA R28, R72.reuse, R70, R28 ;  /* 0x00000046481c7223 */ /* 0x040fe2000000001c */
[----:B------:R-:W-:Y:S01]  /*0810*/  FFMA R24, R72, R71, R24 ;  /* 0x0000004748187223 */ /* 0x000fe20000000018 */
[----:B-1----:R-:W-:Y:S01]  /*0820*/  FFMA R20, R76, R72, R20 ;  /* 0x000000484c147223 */ /* 0x002fe20000000014 */
[C---:B------:R-:W-:Y:S01]  /*0830*/  FFMA R16, R72.reuse, R77, R16 ;  /* 0x0000004d48107223 */ /* 0x040fe20000000010 */
[C---:B------:R-:W-:Y:S01]  /*0840*/  FFMA R12, R72.reuse, R78, R12 ;  /* 0x0000004e480c7223 */ /* 0x040fe2000000000c */
[----:B------:R-:W-:Y:S01]  /*0850*/  FFMA R8, R72, R79, R8 ;  /* 0x0000004f48087223 */ /* 0x000fe20000000008 */
[-C--:B------:R-:W-:Y:S01]  /*0860*/  FFMA R37, R68, R73.reuse, R37 ;  /* 0x0000004944257223 */ /* 0x080fe20000000025 */
[-C--:B------:R-:W-:Y:S01]  /*0870*/  FFMA R33, R69, R73.reuse, R33 ;  /* 0x0000004945217223 */ /* 0x080fe20000000021 */
[-C--:B------:R-:W-:Y:S01]  /*0880*/  FFMA R29, R70, R73.reuse, R29 ;  /* 0x00000049461d7223 */ /* 0x080fe2000000001d */
[-C--:B------:R-:W-:Y:S01]  /*0890*/  FFMA R25, R71, R73.reuse, R25 ;  /* 0x0000004947197223 */ /* 0x080fe20000000019 */
[-C--:B------:R-:W-:Y:S01]  /*08a0*/  FFMA R21, R76, R73.reuse, R21 ;  /* 0x000000494c157223 */ /* 0x080fe20000000015 */
[-C--:B------:R-:W-:Y:S01]  /*08b0*/  FFMA R17, R77, R73.reuse, R17 ;  /* 0x000000494d117223 */ /* 0x080fe20000000011 */
[-C--:B------:R-:W-:Y:S01]  /*08c0*/  FFMA R13, R78, R73.reuse, R13 ;  /* 0x000000494e0d7223 */ /* 0x080fe2000000000d */
        /* <DEDUP_REMOVED lines=17> */
[C---:B---3--:R-:W-:Y:S01]  /*09e0*/  FFMA R4, R68.reuse, R80, R4 ;  /* 0x0000005044047223 */ /* 0x048fe20000000004 */
[C---:B------:R-:W-:Y:S01]  /*09f0*/  FFMA R5, R68.reuse, R81, R5 ;  /* 0x0000005144057223 */ /* 0x040fe20000000005 */
[CC--:B------:R-:W-:Y:S01]  /*0a00*/  FFMA R6, R68.reuse, R82.reuse, R6 ;  /* 0x0000005244067223 */ /* 0x0c0fe20000000006 */
[----:B------:R-:W-:Y:S01]  /*0a10*/  FFMA R7, R68, R83, R7 ;  /* 0x0000005344077223 */ /* 0x000fe20000000007 */
[C---:B------:R-:W-:Y:S01]  /*0a20*/  FFMA R64, R80.reuse, R69, R64 ;  /* 0x0000004550407223 */ /* 0x040fe20000000040 */
[C---:B------:R-:W-:Y:S01]  /*0a30*/  FFMA R65, R69.reuse, R81, R65 ;  /* 0x0000005145417223 */ /* 0x040fe20000000041 */
[C---:B------:R-:W-:Y:S01]  /*0a40*/  FFMA R66, R69.reuse, R82, R66 ;  /* 0x0000005245427223 */ /* 0x040fe20000000042 */
[----:B------:R-:W-:Y:S01]  /*0a50*/  FFMA R67, R69, R83, R67 ;  /* 0x0000005345437223 */ /* 0x000fe20000000043 */
[----:B------:R-:W-:Y:S01]  /*0a60*/  FFMA R60, R80, R70, R60 ;  /* 0x00000046503c7223 */ /* 0x000fe2000000003c */
[C---:B------:R-:W-:Y:S01]  /*0a70*/  FFMA R61, R70.reuse, R81, R61 ;  /* 0x00000051463d7223 */ /* 0x040fe2000000003d */
[CC--:B------:R-:W-:Y:S01]  /*0a80*/  FFMA R62, R70.reuse, R82.reuse, R62 ;  /* 0x00000052463e7223 */ /* 0x0c0fe2000000003e */
[----:B------:R-:W-:Y:S01]  /*0a90*/  FFMA R63, R70, R83, R63 ;  /* 0x00000053463f7223 */ /* 0x000fe2000000003f */
[----:B------:R-:W-:Y:S01]  /*0aa0*/  FFMA R56, R80, R71, R56 ;  /* 0x0000004750387223 */ /* 0x000fe20000000038 */
[C---:B------:R-:W-:Y:S01]  /*0ab0*/  FFMA R57, R71.reuse, R81, R57 ;  /* 0x0000005147397223 */ /* 0x040fe20000000039 */
[C---:B------:R-:W-:Y:S01]  /*0ac0*/  FFMA R58, R71.reuse, R82, R58 ;  /* 0x00000052473a7223 */ /* 0x040fe2000000003a */
[----:B------:R-:W-:Y:S01]  /*0ad0*/  FFMA R59, R71, R83, R59 ;  /* 0x00000053473b7223 */ /* 0x000fe2000000003b */
[C---:B------:R-:W-:Y:S01]  /*0ae0*/  FFMA R52, R76.reuse, R80, R52 ;  /* 0x000000504c347223 */ /* 0x040fe20000000034 */
        /* <DEDUP_REMOVED lines=15> */
[----:B------:R-:W-:Y:S06]  /*0be0*/  BRA.U UP0, `(.L_x_1) ;  /* 0xfffffff900e07547 */ /* 0x000fec000b83ffff */
[----:B------:R-:W0:Y:S01]  /*0bf0*/  LDC R68, c[0x0][0x3ac] ;  /* 0x0000eb00ff447b82 */ /* 0x000e220000000800 */
[----:B------:R-:W-:-:S07]  /*0c00*/  UIADD3 UR4, UPT, UPT, UR4, 0x10, URZ ;  /* 0x0000001004047890 */ /* 0x000fce000fffe0ff */
[----:B------:R-:W-:Y:S01]  /*0c10*/  BAR.SYNC.DEFER_BLOCKING 0x0 ;  /* 0x0000000000007b1d */ /* 0x000fe20000010000 */
[----:B------:R-:W-:Y:S02]  /*0c20*/  LEA R88, P2, R2, R88, 0x6 ;  /* 0x0000005802587211 */ /* 0x000fe400078430ff */
[----:B------:R-:W-:Y:S02]  /*0c30*/  IADD3 R90, P1, PT, R90, 0x40, RZ ;  /* 0x000000405a5a7810 */ /* 0x000fe40007f3e0ff */
[----:B------:R-:W-:-:S03]  /*0c40*/  ISETP.LE.U32.AND P0, PT, R0, UR4, PT ;  /* 0x0000000400007c0c */ /* 0x000fc6000bf03070 */
[----:B------:R-:W1:Y:S01]  /*0c50*/  LDC R69, c[0x0][0x3a4] ;  /* 0x0000e900ff457b82 */ /* 0x000e620000000800 */
[----:B------:R-:W-:Y:S02]  /*0c60*/  IADD3.X R91, PT, PT, RZ, R91, RZ, P1, !PT ;  /* 0x0000005bff5b7210 */ /* 0x000fe40000ffe4ff */
[----:B0-----:R-:W-:Y:S02]  /*0c70*/  ISETP.GE.U32.AND.EX P0, PT, RZ, R68, PT, P0 ;  /* 0x00000044ff00720c */ /* 0x001fe40003f06100 */
[----:B-1----:R-:W-:-:S11]  /*0c80*/  LEA.HI.X R89, R2, R89, R69, 0x6, P2 ;  /* 0x0000005902597211 */ /* 0x002fd600010f3445 */
[----:B------:R-:W-:Y:S05]  /*0c90*/  @!P0 BRA `(.L_x_2) ;  /* 0xfffffff400ec8947 */ /* 0x000fea000383ffff */
.L_x_0:
[----:B------:R-:W1:Y:S01]  /*0ca0*/  S2R R70, SR_TID.X ;  /* 0x0000000000467919 */ /* 0x000e620000002100 */
[----:B------:R-:W2:Y:S01]  /*0cb0*/  LDCU.64 UR4, c[0x0][0x3a0] ;  /* 0x00007400ff0477ac */ /* 0x000ea20008000a00 */
[----:B------:R-:W3:Y:S01]  /*0cc0*/  S2R R2, SR_CTAID.X ;  /* 0x0000000000027919 */ /* 0x000ee20000002500 */
[----:B------:R-:W4:Y:S01]  /*0cd0*/  LDCU.64 UR8, c[0x0][0x390] ;  /* 0x00007200ff0877ac */ /* 0x000f220008000a00 */
[----:B------:R-:W5:Y:S01]  /*0ce0*/  S2R R69, SR_CTAID.Y ;  /* 0x0000000000457919 */ /* 0x000f620000002600 */
[----:B--2---:R-:W-:Y:S01]  /*0cf0*/  USHF.L.U32 UR6, UR4, 0x2, URZ ;  /* 0x0000000204067899 */ /* 0x004fe200080006ff */
[----:B-1----:R-:W-:Y:S01]  /*0d00*/  SHF.R.U32.HI R0, RZ, 0x1, R70 ;  /* 0x00000001ff007819 */ /* 0x002fe20000011646 */
[C---:B------:R-:W-:Y:S01]  /*0d10*/  IMAD.SHL.U32 R73, R70.reuse, 0x4, RZ ;  /* 0x0000000446497824 */ /* 0x040fe200078e00ff */
[----:B------:R-:W-:Y:S02]  /*0d20*/  SHF.L.U32 R71, R70, 0x1, RZ ;  /* 0x0000000146477819 */ /* 0x000fe400000006ff */
[----:B------:R-:W-:Y:S01]  /*0d30*/  LOP3.LUT R68, R0, 0x1e0, RZ, 0xc0, !PT ;  /* 0x000001e000447812 */ /* 0x000fe200078ec0ff */
[----:B---3--:R-:W-:Y:S01]  /*0d40*/  IMAD.WIDE.U32 R2, R2, 0x80, RZ ;  /* 0x0000008002027825 */ /* 0x008fe200078e00ff */
[----:B------:R-:W-:-:S02]  /*0d50*/  LOP3.LUT R0, R0, 0xc, RZ, 0xc0, !PT ;  /* 0x0000000c00007812 */ /* 0x000fc400078ec0ff */
[----:B-----5:R-:W-:Y:S02]  /*0d60*/  LEA R69, R69, R68, 0x6 ;  /* 0x0000004445457211 */ /* 0x020fe400078e30ff */
[----:B------:R-:W-:-:S04]  /*0d70*/  LOP3.LUT R68, R2, 0x1c, R73, 0xf8, !PT ;  /* 0x0000001c02447812 */ /* 0x000fc800078ef849 */
[----:B------:R-:W-:Y:S01]  /*0d80*/  LOP3.LUT R68, R68, 0x40, R71, 0xf8, !PT ;  /* 0x0000004044447812 */ /* 0x000fe200078ef847 */
[----:B------:R-:W-:Y:S01]  /*0d90*/  IMAD.IADD R71, R0, 0x1, R69 ;  /* 0x0000000100477824 */ /* 0x000fe200078e0245 */
[----:B------:R-:W-:-:S04]  /*0da0*/  MOV R69, R3 ;  /* 0x0000000300457202 */ /* 0x000fc80000000f00 */
[C---:B------:R-:W-:Y:S01]  /*0db0*/  IADD3 R73, PT, PT, R71.reuse, 0x10, RZ ;  /* 0x0000001047497810 */ /* 0x040fe20007ffe0ff */
[----:B------:R-:W-:-:S04]  /*0dc0*/  IMAD.WIDE.U32 R2, R71, UR4, R68 ;  /* 0x0000000447027c25 */ /* 0x000fc8000f8e0044 */
[----:B------:R-:W-:Y:S01]  /*0dd0*/  IMAD R71, R71, UR5, R3 ;  /* 0x0000000547477c24 */ /* 0x000fe2000f8e0203 */
[C---:B----4-:R-:W-:Y:S01]  /*0de0*/  LEA R70, P0, R2.reuse, UR8, 0x2 ;  /* 0x0000000802467c11 */ /* 0x050fe2000f8010ff */
[C---:B------:R-:W-:Y:S01]  /*0df0*/  IMAD.WIDE.U32 R68, R73.reuse, UR4, R68 ;  /* 0x0000000449447c25 */ /* 0x040fe2000f8e0044 */
[----:B------:R-:W-:Y:S02]  /*0e00*/  USHF.L.U64.HI UR4, UR4, 0x2, UR5 ;  /* 0x0000000204047899 */ /* 0x000fe40008010205 */
[----:B------:R-:W-:Y:S01]  /*0e10*/  LEA.HI.X R71, R2, UR9, R71, 0x2, P0 ;  /* 0x0000000902477c11 */ /* 0x000fe200080f1447 */
[----:B------:R-:W-:Y:S01]  /*0e20*/  IMAD R73, R73, UR5, R69 ;  /* 0x0000000549497c24 */ /* 0x000fe2000f8e0245 */
[----:B------:R-:W-:Y:S02]  /*0e30*/  LEA R76, P1, R68, UR8, 0x2 ;  /* 0x00000008444c7c11 */ /* 0x000fe4000f8210ff */
[----:B------:R-:W-:Y:S01]  /*0e40*/  IADD3 R72, P0, PT, R70, UR6, RZ ;  /* 0x0000000646487c10 */ /* 0x000fe2000ff1e0ff */
[----:B0-----:R-:W-:Y:S01]  /*0e50*/  STG.E.128 desc[UR14][R70.64], R36 ;  /* 0x0000002446007986 */ /* 0x001fe2000c101d0e */
[----:B------:R-:W-:-:S02]  /*0e60*/  LEA.HI.X R77, R68, UR9, R73, 0x2, P1 ;  /* 0x00000009444d7c11 */ /* 0x000fc400088f1449 */
[----:B------:R-:W-:Y:S02]  /*0e70*/  IADD3.X R73, PT, PT, R71, UR4, RZ, P0, !PT ;  /* 0x0000000447497c10 */ /* 0x000fe400087fe4ff */
[----:B------:R-:W-:Y:S02]  /*0e80*/  IADD3 R74, P0, PT, R72, UR6, RZ ;  /* 0x00000006484a7c10 */ /* 0x000fe4000ff1e0ff */
[----:B------:R-:W-:Y:S01]  /*0e90*/  IADD3 R78, P1, PT, R76, UR6, RZ ;  /* 0x000000064c4e7c10 */ /* 0x000fe2000ff3e0ff */
[----:B------:R-:W-:Y:S01]  /*0ea0*/  STG.E.128 desc[UR14][R72.64], R32 ;  /* 0x0000002048007986 */ /* 0x000fe2000c101d0e */
[----:B------:R-:W-:Y:S02]  /*0eb0*/  IADD3.X R75, PT, PT, R73, UR4, RZ, P0, !PT ;  /* 0x00000004494b7c10 */ /* 0x000fe400087fe4ff */
[----:B------:R-:W-:Y:S02]  /*0ec0*/  IADD3 R2, P0, PT, R74, UR6, RZ ;  /* 0x000000064a027c10 */ /* 0x000fe4000ff1e0ff */
[----:B------:R-:W-:Y:S01]  /*0ed0*/  IADD3.X R79, PT, PT, R77, UR4, RZ, P1, !PT ;  /* 0x000000044d4f7c10 */ /* 0x000fe20008ffe4ff */
[----:B------:R-:W-:Y:S01]  /*0ee0*/  STG.E.128 desc[UR14][R74.64], R28 ;  /* 0x0000001c4a007986 */ /* 0x000fe2000c101d0e */
[----:B------:R-:W-:-:S02]  /*0ef0*/  IADD3 R80, P1, PT, R78, UR6, RZ ;  /* 0x000000064e507c10 */ /* 0x000fc4000ff3e0ff */
[----:B------:R-:W-:Y:S02]  /*0f00*/  IADD3.X R3, PT, PT, R75, UR4, RZ, P0, !PT ;  /* 0x000000044b037c10 */ /* 0x000fe400087fe4ff */
[----:B------:R-:W-:Y:S02]  /*0f10*/  IADD3.X R81, PT, PT, R79, UR4, RZ, P1, !PT ;  /* 0x000000044f517c10 */ /* 0x000fe40008ffe4ff */
[----:B------:R-:W-:Y:S01]  /*0f20*/  IADD3 R68, P0, PT, R80, UR6, RZ ;  /* 0x0000000650447c10 */ /* 0x000fe2000ff1e0ff */
[----:B------:R-:W-:Y:S03]  /*0f30*/  STG.E.128 desc[UR14][R2.64], R24 ;  /* 0x0000001802007986 */ /* 0x000fe6000c101d0e */
[----:B------:R-:W-:Y:S01]  /*0f40*/  IADD3.X R69, PT, PT, R81, UR4, RZ, P0, !PT ;  /* 0x0000000451457c10 */ /* 0x000fe200087fe4ff */
[----:B------:R-:W-:Y:S04]  /*0f50*/  STG.E.128 desc[UR14][R70.64+0x80], R4 ;  /* 0x0000800446007986 */ /* 0x000fe8000c101d0e */
        /* <DEDUP_REMOVED lines=10> */
[----:B------:R-:W-:Y:S01]  /*1000*/  STG.E.128 desc[UR14][R68.64+0x80], R40 ;  /* 0x0000802844007986 */ /* 0x000fe2000c101d0e */
[----:B------:R-:W-:Y:S05]  /*1010*/  EXIT ;  /* 0x000000000000794d */ /* 0x000fea0003800000 */
.L_x_3:
[----:B------:R-:W-:-:S00]  /*1020*/  BRA `(.L_x_3) ;  /* 0xfffffffc00fc7947 */ /* 0x000fc0000383ffff */
[----:B------:R-:W-:-:S00]  /*1030*/  NOP ;  /* 0x0000000000007918 */ /* 0x000fc00000000000 */
        /* <DEDUP_REMOVED lines=12> */
.L_x_4:


//--------------------- .nv.shared._Z11gemm_kernelIfLm64ELm128ELm16ELm4ELm4ELm32ELm64ELm2EEvPT_S1_S1_mmm --------------------------
	.section	.nv.shared._Z11gemm_kernelIfLm64ELm128ELm16ELm4ELm4ELm32ELm64ELm2EEvPT_S1_S1_mmm,"aw",@nobits
	.sectionflags	@""
	.align	4
.nv.shared._Z11gemm_kernelIfLm64ELm128ELm16ELm4ELm4ELm32ELm64ELm2EEvPT_S1_S1_mmm:
	.zero		13312


//--------------------- .nv.shared.reserved.0     --------------------------
	.section	.nv.shared.reserved.0,"aw",@nobits
	.weak		__nv_reservedSMEM_offset_0_alias
	.size		__nv_reservedSMEM_offset_0_alias, 0, 64
	.other		__nv_reservedSMEM_offset_0_alias,@"STO_CUDA_RESERVED_SHARED STV_DEFAULT"
__nv_reservedSMEM_offset_0_alias:
	.zero		0
	.zero		64


//--------------------- .nv.constant0._Z11gemm_kernelIfLm64ELm128ELm16ELm4ELm4ELm32ELm64ELm2EEvPT_S1_S1_mmm --------------------------
	.section	.nv.constant0._Z11gemm_kernelIfLm64ELm128ELm16ELm4ELm4ELm32ELm64ELm2EEvPT_S1_S1_mmm,"a",@progbits
	.sectionflags	@""
	.align	4
.nv.constant0._Z11gemm_kernelIfLm64ELm128ELm16ELm4ELm4ELm32ELm64ELm2EEvPT_S1_S1_mmm:
	.zero		944


//--------------------- SYMBOLS --------------------------

	.type		.nv.reservedSmem.offset0,@object
	.size		.nv.reservedSmem.offset0,0x4
	.type		.nv.reservedSmem.cap,@object
	.size		.nv.reservedSmem.cap,0x4
